//
// Generated by NVIDIA NVVM Compiler
//
// Compiler Build ID: CL-36424714
// Cuda compilation tools, release 13.0, V13.0.88
// Based on NVVM 20.0.0
//

.version 9.0
.target sm_100
.address_size 64

	// .globl	_Z6outputv
.extern .func  (.param .b32 func_retval0) vprintf
(
	.param .b64 vprintf_param_0,
	.param .b64 vprintf_param_1
)
;
.global .align 1 .b8 $str[22] = {66, 108, 111, 99, 107, 58, 32, 37, 100, 9, 84, 104, 114, 101, 97, 100, 58, 32, 37, 100, 10};

.visible .entry _Z6outputv()
{
	.local .align 8 .b8 	__local_depot0[8];
	.reg .b64 	%SP;
	.reg .b64 	%SPL;
	.reg .b32 	%r<5>;
	.reg .b64 	%rd<5>;

	mov.u64 	%SPL, __local_depot0;
	cvta.local.u64 	%SP, %SPL;
	add.u64 	%rd1, %SP, 0;
	add.u64 	%rd2, %SPL, 0;
	mov.u32 	%r1, %ctaid.x;
	mov.u32 	%r2, %tid.x;
	st.local.v2.u32 	[%rd2], {%r1, %r2};
	mov.u64 	%rd3, $str;
	cvta.global.u64 	%rd4, %rd3;
	{ // callseq 0, 0
	.param .b64 param0;
	st.param.b64 	[param0], %rd4;
	.param .b64 param1;
	st.param.b64 	[param1], %rd1;
	.param .b32 retval0;
	call.uni (retval0), 
	vprintf, 
	(
	param0, 
	param1
	);
	ld.param.b32 	%r3, [retval0];
	} // callseq 0
	ret;

}


// ===== COMPILED SASS (sm_100) =====

	.target	sm_100

	.elftype	@"ET_EXEC"


//--------------------- .note.nv.tkinfo           --------------------------
	.section	.note.nv.tkinfo,"",@"SHT_NOTE"
	.sectionflags	@"SHF_NOTE_NV_TKINFO"
	.tkinfo
        /*0018*/ 	.word	0x00000002
        /*0030*/ 	.string	""
        /*0030*/ 	.string	"ptxas"
        /*0030*/ 	.string	"Cuda compilation tools, release 13.0, V13.0.88"
        /*0030*/ 	.string	"Build cuda_13.0.r13.0/compiler.36424714_0"
        /*0030*/ 	.string	"-arch sm_100 -m 64 "



//--------------------- .note.nv.cuinfo           --------------------------
	.section	.note.nv.cuinfo,"",@"SHT_NOTE"
	.sectionflags	@"SHF_NOTE_NV_CUINFO"
        /*0018*/ 	.short	0x0002
        /*001a*/ 	.short	0x0064
        /*001c*/ 	.short	0x0082
	.zero		2


//--------------------- .nv.info                  --------------------------
	.section	.nv.info,"",@"SHT_CUDA_INFO"
	.align	4


	//----- nvinfo : EIATTR_REGCOUNT
	.align		4
        /*0000*/ 	.byte	0x04, 0x2f
        /*0002*/ 	.short	(.L_2 - .L_1)
	.align		4
.L_1:
        /*0004*/ 	.word	index@(_Z6outputv)
        /*0008*/ 	.word	0x00000018


	//----- nvinfo : EIATTR_FRAME_SIZE
	.align		4
.L_2:
        /*000c*/ 	.byte	0x04, 0x11
        /*000e*/ 	.short	(.L_4 - .L_3)
	.align		4
.L_3:
        /*0010*/ 	.word	index@(_Z6outputv)
        /*0014*/ 	.word	0x00000008


	//----- nvinfo : EIATTR_MIN_STACK_SIZE
	.align		4
.L_4:
        /*0018*/ 	.byte	0x04, 0x12
        /*001a*/ 	.short	(.L_6 - .L_5)
	.align		4
.L_5:
        /*001c*/ 	.word	index@(_Z6outputv)
        /*0020*/ 	.word	0x00000008
.L_6:


//--------------------- .nv.compat                --------------------------
	.section	.nv.compat,"",@"SHT_CUDA_COMPAT_INFO"
	.align	4
        /*0000*/ 	.byte	0x02, 0x09, 0x00, 0x00, 0x02, 0x02, 0x01, 0x00, 0x02, 0x05, 0x05, 0x00, 0x03, 0x07, 0x01, 0x01
        /*0010*/ 	.byte	0x02, 0x03, 0x00, 0x00, 0x02, 0x06, 0x01, 0x00, 0x04, 0x0b, 0x08, 0x00, 0x09, 0x00, 0x00, 0x00
        /*0020*/ 	.byte	0x00, 0x00, 0x00, 0x00


//--------------------- .nv.info._Z6outputv       --------------------------
	.section	.nv.info._Z6outputv,"",@"SHT_CUDA_INFO"
	.sectionflags	@""
	.align	4


	//----- nvinfo : EIATTR_CUDA_API_VERSION
	.align		4
        /*0000*/ 	.byte	0x04, 0x37
        /*0002*/ 	.short	(.L_8 - .L_7)
.L_7:
        /*0004*/ 	.word	0x00000082


	//----- nvinfo : EIATTR_SPARSE_MMA_MASK
	.align		4
.L_8:
        /*0008*/ 	.byte	0x03, 0x50
        /*000a*/ 	.short	0x0000


	//----- nvinfo : EIATTR_MAXREG_COUNT
	.align		4
        /*000c*/ 	.byte	0x03, 0x1b
        /*000e*/ 	.short	0x00ff


	//----- nvinfo : EIATTR_EXTERNS
	.align		4
        /*0010*/ 	.byte	0x04, 0x0f
        /*0012*/ 	.short	(.L_10 - .L_9)


	//   ....[0]....
	.align		4
.L_9:
        /*0014*/ 	.word	index@(vprintf)


	//----- nvinfo : EIATTR_MERCURY_ISA_VERSION
	.align		4
.L_10:
        /*0018*/ 	.byte	0x03, 0x5f
        /*001a*/ 	.short	0x0101


	//----- nvinfo : EIATTR_VRC_CTA_INIT_COUNT
	.align		4
        /*001c*/ 	.byte	0x02, 0x4a
	.zero		1
	.zero		1


	//----- nvinfo : EIATTR_SYSCALL_OFFSETS
	.align		4
        /*0020*/ 	.byte	0x04, 0x46
        /*0022*/ 	.short	(.L_12 - .L_11)


	//   ....[0]....
.L_11:
        /*0024*/ 	.word	0x000000f0


	//----- nvinfo : EIATTR_EXIT_INSTR_OFFSETS
	.align		4
.L_12:
        /*0028*/ 	.byte	0x04, 0x1c
        /*002a*/ 	.short	(.L_14 - .L_13)


	//   ....[0]....
.L_13:
        /*002c*/ 	.word	0x00000100


	//----- nvinfo : EIATTR_SW_WAR
	.align		4
.L_14:
        /*0030*/ 	.byte	0x04, 0x36
        /*0032*/ 	.short	(.L_16 - .L_15)
.L_15:
        /*0034*/ 	.word	0x00000008
.L_16:


//--------------------- .nv.callgraph             --------------------------
	.section	.nv.callgraph,"",@"SHT_CUDA_CALLGRAPH"
	.align	4
	.sectionentsize	8
	.align		4
        /*0000*/ 	.word	0x00000000
	.align		4
        /*0004*/ 	.word	0xffffffff
	.align		4
        /*0008*/ 	.word	index@(_Z6outputv)
	.align		4
        /*000c*/ 	.word	index@(vprintf)
	.align		4
        /*0010*/ 	.word	0x00000000
	.align		4
        /*0014*/ 	.word	0xfffffffe
	.align		4
        /*0018*/ 	.word	0x00000000
	.align		4
        /*001c*/ 	.word	0xfffffffd
	.align		4
        /*0020*/ 	.word	0x00000000
	.align		4
        /*0024*/ 	.word	0xfffffffc


//--------------------- .nv.constant4             --------------------------
	.section	.nv.constant4,"a",@progbits
	.align	8
	.align		8
.nv.constant4:
        /*0000*/ 	.dword	vprintf
	.align		8
        /*0008*/ 	.dword	$str


//--------------------- .text._Z6outputv          --------------------------
	.section	.text._Z6outputv,"ax",@progbits
	.align	128
        .global         _Z6outputv
        .type           _Z6outputv,@function
        .size           _Z6outputv,(.L_x_2 - _Z6outputv)
        .other          _Z6outputv,@"STO_CUDA_ENTRY STV_DEFAULT"
_Z6outputv:
.text._Z6outputv:
[----:B------:R-:W0:Y:S01]  /*0000*/  LDC R1, c[0x0][0x37c] ;  /* 0x0000df00ff017b82 */ /* 0x000e220000000800 */
[----:B------:R-:W1:Y:S01]  /*0010*/  S2R R8, SR_CTAID.X ;  /* 0x0000000000087919 */ /* 0x000e620000002500 */
[----:B0-----:R-:W-:Y:S01]  /*0020*/  VIADD R1, R1, 0xfffffff8 ;  /* 0xfffffff801017836 */ /* 0x001fe20000000000 */
[----:B------:R-:W-:Y:S01]  /*0030*/  MOV R0, 0x0 ;  /* 0x0000000000007802 */ /* 0x000fe20000000f00 */
[----:B------:R-:W0:Y:S01]  /*0040*/  LDCU UR4, c[0x0][0x2f8] ;  /* 0x00005f00ff0477ac */ /* 0x000e220008000800 */
[----:B------:R-:W1:Y:S03]  /*0050*/  S2R R9, SR_TID.X ;  /* 0x0000000000097919 */ /* 0x000e660000002100 */
[----:B------:R2:W3:Y:S01]  /*0060*/  LDC.64 R2, c[0x4][R0] ;  /* 0x0100000000027b82 */ /* 0x0004e20000000a00 */
[----:B------:R-:W4:Y:S01]  /*0070*/  LDCU.64 UR6, c[0x4][0x8] ;  /* 0x01000100ff0677ac */ /* 0x000f220008000a00 */
[----:B------:R-:W5:Y:S01]  /*0080*/  LDCU UR5, c[0x0][0x2fc] ;  /* 0x00005f80ff0577ac */ /* 0x000f620008000800 */
[----:B0-----:R-:W-:Y:S01]  /*0090*/  IADD3 R6, P0, PT, R1, UR4, RZ ;  /* 0x0000000401067c10 */ /* 0x001fe2000ff1e0ff */
[----:B----4-:R-:W-:Y:S01]  /*00a0*/  IMAD.U32 R4, RZ, RZ, UR6 ;  /* 0x00000006ff047e24 */ /* 0x010fe2000f8e00ff */
[----:B------:R-:W-:-:S03]  /*00b0*/  MOV R5, UR7 ;  /* 0x0000000700057c02 */ /* 0x000fc60008000f00 */
[----:B-----5:R-:W-:Y:S01]  /*00c0*/  IMAD.X R7, RZ, RZ, UR5, P0 ;  /* 0x00000005ff077e24 */ /* 0x020fe200080e06ff */
[----:B-1----:R2:W-:Y:S07]  /*00d0*/  STL.64 [R1], R8 ;  /* 0x0000000801007387 */ /* 0x0025ee0000100a00 */
[----:B------:R-:W-:-:S07]  /*00e0*/  LEPC R20, `(.L_x_0) ;  /* 0x000000001014794e */ /* 0x000fce0000000000 */
[----:B--23--:R-:W-:Y:S05]  /*00f0*/  CALL.ABS.NOINC R2 ;  /* 0x0000000002007343 */ /* 0x00cfea0003c00000 */
.L_x_0:
[----:B------:R-:W-:Y:S05]  /*0100*/  EXIT ;  /* 0x000000000000794d */ /* 0x000fea0003800000 */
.L_x_1:
[----:B------:R-:W-:-:S00]  /*0110*/  BRA `(.L_x_1) ;  /* 0xfffffffc00fc7947 */ /* 0x000fc0000383ffff */
[----:B------:R-:W-:-:S00]  /*0120*/  NOP ;  /* 0x0000000000007918 */ /* 0x000fc00000000000 */
        /* <DEDUP_REMOVED lines=13> */
.L_x_2:


//--------------------- .nv.global.init           --------------------------
	.section	.nv.global.init,"aw",@progbits
.nv.global.init:
	.type		$str,@object
	.size		$str,(.L_0 - $str)
$str:
        /*0000*/ 	.byte	0x42, 0x6c, 0x6f, 0x63, 0x6b, 0x3a, 0x20, 0x25, 0x64, 0x09, 0x54, 0x68, 0x72, 0x65, 0x61, 0x64
        /*0010*/ 	.byte	0x3a, 0x20, 0x25, 0x64, 0x0a, 0x00
.L_0:


//--------------------- .nv.shared.reserved.0     --------------------------
	.section	.nv.shared.reserved.0,"aw",@nobits
	.weak		__nv_reservedSMEM_offset_0_alias
	.size		__nv_reservedSMEM_offset_0_alias, 0, 64
	.other		__nv_reservedSMEM_offset_0_alias,@"STO_CUDA_RESERVED_SHARED STV_DEFAULT"
__nv_reservedSMEM_offset_0_alias:
	.zero		0
	.zero		64


//--------------------- .nv.constant0._Z6outputv  --------------------------
	.section	.nv.constant0._Z6outputv,"a",@progbits
	.sectionflags	@""
	.align	4
.nv.constant0._Z6outputv:
	.zero		896


//--------------------- SYMBOLS --------------------------

	.type		.nv.reservedSmem.offset0,@object
	.size		.nv.reservedSmem.offset0,0x4
	.type		vprintf,@function
